	.headerflags	@"EF_CUDA_TEXMODE_UNIFIED EF_CUDA_64BIT_ADDRESS EF_CUDA_ACCELERATORS EF_CUDA_SM90 EF_CUDA_VIRTUAL_SM(EF_CUDA_SM90)"
	.elftype	@"ET_EXEC"


//--------------------- .nv.info                  --------------------------
	.section	.nv.info,"",@"SHT_CUDA_INFO"
	.align	4


	//----- nvinfo : EIATTR_REGCOUNT
	.align		4
        /*0000*/ 	.byte	0x04, 0x2f
        /*0002*/ 	.short	(.L_3 - .L_2)
	.align		4
.L_2:
        /*0004*/ 	.word	index@(triton_poi_fused_cat_51)
        /*0008*/ 	.word	0x00000020


	//----- nvinfo : EIATTR_MIN_STACK_SIZE
	.align		4
.L_3:
        /*000c*/ 	.byte	0x04, 0x12
        /*000e*/ 	.short	(.L_5 - .L_4)
	.align		4
.L_4:
        /*0010*/ 	.word	index@(triton_poi_fused_cat_51)
        /*0014*/ 	.word	0x00000000


	//----- nvinfo : EIATTR_FRAME_SIZE
	.align		4
.L_5:
        /*0018*/ 	.byte	0x04, 0x11
        /*001a*/ 	.short	(.L_7 - .L_6)
	.align		4
.L_6:
        /*001c*/ 	.word	index@(triton_poi_fused_cat_51)
        /*0020*/ 	.word	0x00000000


	//----- nvinfo : EIATTR_MIN_STACK_SIZE
	.align		4
.L_7:
        /*0024*/ 	.byte	0x04, 0x12
        /*0026*/ 	.short	(.L_9 - .L_8)
	.align		4
.L_8:
        /*0028*/ 	.word	index@(triton_poi_fused_cat_51)
        /*002c*/ 	.word	0x00000000
.L_9:


//--------------------- .nv.info.triton_poi_fused_cat_51 --------------------------
	.section	.nv.info.triton_poi_fused_cat_51,"",@"SHT_CUDA_INFO"
	.sectionflags	@""
	.align	4


	//----- nvinfo : EIATTR_CUDA_API_VERSION
	.align		4
        /*0000*/ 	.byte	0x04, 0x37
        /*0002*/ 	.short	(.L_11 - .L_10)
.L_10:
        /*0004*/ 	.word	0x0000007c


	//----- nvinfo : EIATTR_KPARAM_INFO
	.align		4
.L_11:
        /*0008*/ 	.byte	0x04, 0x17
        /*000a*/ 	.short	(.L_13 - .L_12)
.L_12:
        /*000c*/ 	.word	0x00000000
        /*0010*/ 	.short	0x000b
        /*0012*/ 	.short	0x0058
        /*0014*/ 	.byte	0x00, 0xf0, 0x11, 0x00


	//----- nvinfo : EIATTR_KPARAM_INFO
	.align		4
.L_13:
        /*0018*/ 	.byte	0x04, 0x17
        /*001a*/ 	.short	(.L_15 - .L_14)
.L_14:
        /*001c*/ 	.word	0x00000000
        /*0020*/ 	.short	0x000a
        /*0022*/ 	.short	0x0050
        /*0024*/ 	.byte	0x00, 0xf4, 0x21, 0x00


	//----- nvinfo : EIATTR_KPARAM_INFO
	.align		4
.L_15:
        /*0028*/ 	.byte	0x04, 0x17
        /*002a*/ 	.short	(.L_17 - .L_16)
.L_16:
        /*002c*/ 	.word	0x00000000
        /*0030*/ 	.short	0x0009
        /*0032*/ 	.short	0x0048
        /*0034*/ 	.byte	0x00, 0xf4, 0x21, 0x00


	//----- nvinfo : EIATTR_KPARAM_INFO
	.align		4
.L_17:
        /*0038*/ 	.byte	0x04, 0x17
        /*003a*/ 	.short	(.L_19 - .L_18)
.L_18:
        /*003c*/ 	.word	0x00000000
        /*0040*/ 	.short	0x0008
        /*0042*/ 	.short	0x0040
        /*0044*/ 	.byte	0x00, 0xf4, 0x21, 0x00


	//----- nvinfo : EIATTR_KPARAM_INFO
	.align		4
.L_19:
        /*0048*/ 	.byte	0x04, 0x17
        /*004a*/ 	.short	(.L_21 - .L_20)
.L_20:
        /*004c*/ 	.word	0x00000000
        /*0050*/ 	.short	0x0007
        /*0052*/ 	.short	0x0038
        /*0054*/ 	.byte	0x00, 0xf4, 0x21, 0x00


	//----- nvinfo : EIATTR_KPARAM_INFO
	.align		4
.L_21:
        /*0058*/ 	.byte	0x04, 0x17
        /*005a*/ 	.short	(.L_23 - .L_22)
.L_22:
        /*005c*/ 	.word	0x00000000
        /*0060*/ 	.short	0x0006
        /*0062*/ 	.short	0x0030
        /*0064*/ 	.byte	0x00, 0xf4, 0x21, 0x00


	//----- nvinfo : EIATTR_KPARAM_INFO
	.align		4
.L_23:
        /*0068*/ 	.byte	0x04, 0x17
        /*006a*/ 	.short	(.L_25 - .L_24)
.L_24:
        /*006c*/ 	.word	0x00000000
        /*0070*/ 	.short	0x0005
        /*0072*/ 	.short	0x0028
        /*0074*/ 	.byte	0x00, 0xf4, 0x21, 0x00


	//----- nvinfo : EIATTR_KPARAM_INFO
	.align		4
.L_25:
        /*0078*/ 	.byte	0x04, 0x17
        /*007a*/ 	.short	(.L_27 - .L_26)
.L_26:
        /*007c*/ 	.word	0x00000000
        /*0080*/ 	.short	0x0004
        /*0082*/ 	.short	0x0020
        /*0084*/ 	.byte	0x00, 0xf4, 0x21, 0x00


	//----- nvinfo : EIATTR_KPARAM_INFO
	.align		4
.L_27:
        /*0088*/ 	.byte	0x04, 0x17
        /*008a*/ 	.short	(.L_29 - .L_28)
.L_28:
        /*008c*/ 	.word	0x00000000
        /*0090*/ 	.short	0x0003
        /*0092*/ 	.short	0x0018
        /*0094*/ 	.byte	0x00, 0xf4, 0x21, 0x00


	//----- nvinfo : EIATTR_KPARAM_INFO
	.align		4
.L_29:
        /*0098*/ 	.byte	0x04, 0x17
        /*009a*/ 	.short	(.L_31 - .L_30)
.L_30:
        /*009c*/ 	.word	0x00000000
        /*00a0*/ 	.short	0x0002
        /*00a2*/ 	.short	0x0010
        /*00a4*/ 	.byte	0x00, 0xf4, 0x21, 0x00


	//----- nvinfo : EIATTR_KPARAM_INFO
	.align		4
.L_31:
        /*00a8*/ 	.byte	0x04, 0x17
        /*00aa*/ 	.short	(.L_33 - .L_32)
.L_32:
        /*00ac*/ 	.word	0x00000000
        /*00b0*/ 	.short	0x0001
        /*00b2*/ 	.short	0x0008
        /*00b4*/ 	.byte	0x00, 0xf4, 0x21, 0x00


	//----- nvinfo : EIATTR_KPARAM_INFO
	.align		4
.L_33:
        /*00b8*/ 	.byte	0x04, 0x17
        /*00ba*/ 	.short	(.L_35 - .L_34)
.L_34:
        /*00bc*/ 	.word	0x00000000
        /*00c0*/ 	.short	0x0000
        /*00c2*/ 	.short	0x0000
        /*00c4*/ 	.byte	0x00, 0xf4, 0x21, 0x00


	//----- nvinfo : EIATTR_SPARSE_MMA_MASK
	.align		4
.L_35:
        /*00c8*/ 	.byte	0x03, 0x50
        /*00ca*/ 	.short	0x0000


	//----- nvinfo : EIATTR_MAXREG_COUNT
	.align		4
        /*00cc*/ 	.byte	0x03, 0x1b
        /*00ce*/ 	.short	0x00ff


	//----- nvinfo : EIATTR_EXIT_INSTR_OFFSETS
	.align		4
        /*00d0*/ 	.byte	0x04, 0x1c
        /*00d2*/ 	.short	(.L_37 - .L_36)


	//   ....[0]....
.L_36:
        /*00d4*/ 	.word	0x00000910


	//   ....[1]....
        /*00d8*/ 	.word	0x00000930


	//----- nvinfo : EIATTR_REQNTID
	.align		4
.L_37:
        /*00dc*/ 	.byte	0x04, 0x10
        /*00de*/ 	.short	(.L_39 - .L_38)
.L_38:
        /*00e0*/ 	.word	0x00000080
        /*00e4*/ 	.word	0x00000001
        /*00e8*/ 	.word	0x00000001


	//----- nvinfo : EIATTR_CBANK_PARAM_SIZE
	.align		4
.L_39:
        /*00ec*/ 	.byte	0x03, 0x19
        /*00ee*/ 	.short	0x005c


	//----- nvinfo : EIATTR_PARAM_CBANK
	.align		4
        /*00f0*/ 	.byte	0x04, 0x0a
        /*00f2*/ 	.short	(.L_41 - .L_40)
	.align		4
.L_40:
        /*00f4*/ 	.word	index@(.nv.constant0.triton_poi_fused_cat_51)
        /*00f8*/ 	.short	0x0210
        /*00fa*/ 	.short	0x005c


	//----- nvinfo : EIATTR_SW_WAR
	.align		4
.L_41:
        /*00fc*/ 	.byte	0x04, 0x36
        /*00fe*/ 	.short	(.L_43 - .L_42)
.L_42:
        /*0100*/ 	.word	0x00000008
.L_43:


//--------------------- .nv.callgraph             --------------------------
	.section	.nv.callgraph,"",@"SHT_CUDA_CALLGRAPH"
	.align	4
	.sectionentsize	8
	.align		4
        /*0000*/ 	.word	0x00000000
	.align		4
        /*0004*/ 	.word	0xffffffff
	.align		4
        /*0008*/ 	.word	0x00000000
	.align		4
        /*000c*/ 	.word	0xfffffffe
	.align		4
        /*0010*/ 	.word	0x00000000
	.align		4
        /*0014*/ 	.word	0xfffffffd
	.align		4
        /*0018*/ 	.word	0x00000000
	.align		4
        /*001c*/ 	.word	0xfffffffc


//--------------------- .nv.constant4             --------------------------
	.section	.nv.constant4,"a",@progbits
	.align	8
	.align		8
.nv.constant4:
        /*0000*/ 	.dword	_$_str
	.align		8
        /*0008*/ 	.dword	_$_str_$_2


//--------------------- .text.triton_poi_fused_cat_51 --------------------------
	.section	.text.triton_poi_fused_cat_51,"ax",@progbits
	.align	128
        .global         triton_poi_fused_cat_51
        .type           triton_poi_fused_cat_51,@function
        .size           triton_poi_fused_cat_51,(.L_x_1 - triton_poi_fused_cat_51)
        .other          triton_poi_fused_cat_51,@"STO_CUDA_ENTRY STV_DEFAULT"
triton_poi_fused_cat_51:
.text.triton_poi_fused_cat_51:
[----:B------:R-:W0:Y:S01]  /*0000*/  LDC R1, c[0x0][0x28] ;  /* 0x00000a00ff017b82 */ /* 0x000e220000000800 */
[----:B------:R-:W1:Y:S01]  /*0010*/  S2R R0, SR_TID.X ;  /* 0x0000000000007919 */ /* 0x000e620000002100 */
[----:B------:R-:W-:-:S06]  /*0020*/  IMAD.MOV.U32 R2, RZ, RZ, RZ ;  /* 0x000000ffff027224 */ /* 0x000fcc00078e00ff */
[----:B------:R-:W2:Y:S01]  /*0030*/  LDC.64 R8, c[0x0][0x220] ;  /* 0x00008800ff087b82 */ /* 0x000ea20000000a00 */
[----:B------:R-:W-:Y:S01]  /*0040*/  ULDC.64 UR4, c[0x0][0x208] ;  /* 0x0000820000047ab9 */ /* 0x000fe20000000a00 */
[----:B------:R-:W3:Y:S06]  /*0050*/  S2R R3, SR_CTAID.X ;  /* 0x0000000000037919 */ /* 0x000eec0000002500 */
[----:B------:R-:W4:Y:S01]  /*0060*/  LDC.64 R10, c[0x0][0x248] ;  /* 0x00009200ff0a7b82 */ /* 0x000f220000000a00 */
[----:B------:R-:W-:Y:S01]  /*0070*/  CS2R R6, SRZ ;  /* 0x0000000000067805 */ /* 0x000fe2000001ff00 */
[----:B------:R-:W-:-:S06]  /*0080*/  ULDC.64 UR6, c[0x0][0x238] ;  /* 0x00008e0000067ab9 */ /* 0x000fcc0000000a00 */
[----:B------:R-:W5:Y:S08]  /*0090*/  LDC.64 R28, c[0x0][0x210] ;  /* 0x00008400ff1c7b82 */ /* 0x000f700000000a00 */
[----:B------:R-:W4:Y:S01]  /*00a0*/  LDC.64 R18, c[0x0][0x218] ;  /* 0x00008600ff127b82 */ /* 0x000f220000000a00 */
[----:B-1----:R-:W-:-:S07]  /*00b0*/  IMAD.SHL.U32 R0, R0, 0x2, RZ ;  /* 0x0000000200007824 */ /* 0x002fce00078e00ff */
[----:B------:R-:W1:Y:S01]  /*00c0*/  LDC.64 R26, c[0x0][0x228] ;  /* 0x00008a00ff1a7b82 */ /* 0x000e620000000a00 */
[----:B------:R-:W-:-:S05]  /*00d0*/  LOP3.LUT R0, R0, 0xfe, RZ, 0xc0, !PT ;  /* 0x000000fe00007812 */ /* 0x000fca00078ec0ff */
[----:B---3--:R-:W-:Y:S02]  /*00e0*/  IMAD R3, R3, 0x100, R0 ;  /* 0x0000010003037824 */ /* 0x008fe400078e0200 */
[----:B------:R-:W3:Y:S02]  /*00f0*/  LDC.64 R24, c[0x0][0x240] ;  /* 0x00009000ff187b82 */ /* 0x000ee40000000a00 */
[C---:B------:R-:W-:Y:S01]  /*0100*/  IMAD.HI R2, R3.reuse, -0x6db6db6d, R2 ;  /* 0x9249249303027827 */ /* 0x040fe200078e0202 */
[----:B------:R-:W-:-:S04]  /*0110*/  ISETP.GE.AND P0, PT, R3, 0x1c00, PT ;  /* 0x00001c000300780c */ /* 0x000fc80003f06270 */
[----:B------:R-:W-:Y:S01]  /*0120*/  SHF.R.U32.HI R5, RZ, 0x1f, R2 ;  /* 0x0000001fff057819 */ /* 0x000fe20000011602 */
[----:B------:R-:W1:Y:S03]  /*0130*/  LDC.64 R14, c[0x0][0x258] ;  /* 0x00009600ff0e7b82 */ /* 0x000e660000000a00 */
[----:B------:R-:W-:Y:S02]  /*0140*/  LEA.HI.SX32 R2, R2, R5, 0x18 ;  /* 0x0000000502027211 */ /* 0x000fe400078fc2ff */
[----:B------:R-:W-:-:S03]  /*0150*/  CS2R R4, SRZ ;  /* 0x0000000000047805 */ /* 0x000fc6000001ff00 */
[----:B------:R-:W-:-:S04]  /*0160*/  IMAD R23, R2, -0x1c0, R3 ;  /* 0xfffffe4002177824 */ /* 0x000fc800078e0203 */
[C---:B--2---:R-:W-:Y:S01]  /*0170*/  IMAD.WIDE R8, R23.reuse, 0x4, R8 ;  /* 0x0000000417087825 */ /* 0x044fe200078e0208 */
[----:B------:R-:W-:-:S04]  /*0180*/  ISETP.GE.AND P1, PT, R23, 0xc0, PT ;  /* 0x000000c01700780c */ /* 0x000fc80003f26270 */
[----:B------:R-:W-:Y:S02]  /*0190*/  ISETP.LT.AND P3, PT, R3, 0x1c00, !P1 ;  /* 0x00001c000300780c */ /* 0x000fe40004f61270 */
[----:B------:R-:W-:-:S11]  /*01a0*/  ISETP.GT.AND P2, PT, R23, 0xbf, !P0 ;  /* 0x000000bf1700780c */ /* 0x000fd60004744270 */
[----:B------:R-:W2:Y:S01]  /*01b0*/  @P3 LDG.E.EL.64 R4, desc[UR4][R8.64] ;  /* 0x0000000408043981 */ /* 0x000ea2000c2e1b00 */
[----:B----4-:R-:W-:-:S05]  /*01c0*/  IMAD.WIDE R10, R23, 0x4, R10 ;  /* 0x00000004170a7825 */ /* 0x010fca00078e020a */
[----:B------:R4:W2:Y:S01]  /*01d0*/  @P2 LDG.E.EL.64 R6, desc[UR4][R10.64+-0x300] ;  /* 0xfffd00040a062981 */ /* 0x0008a2000c2e1b00 */
[----:B------:R-:W-:-:S05]  /*01e0*/  IMAD.SHL.U32 R0, R2, 0x100, RZ ;  /* 0x0000010002007824 */ /* 0x000fca00078e00ff */
[----:B------:R-:W-:Y:S02]  /*01f0*/  SHF.R.S32.HI R12, RZ, 0x1f, R0 ;  /* 0x0000001fff0c7819 */ /* 0x000fe40000011400 */
[----:B------:R-:W-:Y:S01]  /*0200*/  IADD3 R0, P4, R23, R0, RZ ;  /* 0x0000000017007210 */ /* 0x000fe20007f9e0ff */
[----:B----4-:R-:W-:-:S03]  /*0210*/  IMAD R11, R2, 0xc0, R23 ;  /* 0x000000c0020b7824 */ /* 0x010fc600078e0217 */
[----:B------:R-:W-:Y:S02]  /*0220*/  LEA.HI.X.SX32 R9, R23, R12, 0x1, P4 ;  /* 0x0000000c17097211 */ /* 0x000fe400020f0eff */
[C---:B------:R-:W-:Y:S01]  /*0230*/  LEA R20, P4, R0.reuse, UR6, 0x2 ;  /* 0x0000000600147c11 */ /* 0x040fe2000f8810ff */
[----:B-----5:R-:W-:Y:S01]  /*0240*/  IMAD.WIDE R28, R11, 0x4, R28 ;  /* 0x000000040b1c7825 */ /* 0x020fe200078e021c */
[----:B------:R-:W4:Y:S02]  /*0250*/  LDC.64 R12, c[0x0][0x250] ;  /* 0x00009400ff0c7b82 */ /* 0x000f240000000a00 */
[----:B------:R-:W-:Y:S02]  /*0260*/  LEA.HI.X R21, R0, UR7, R9, 0x2, P4 ;  /* 0x0000000700157c11 */ /* 0x000fe4000a0f1409 */
[----:B------:R-:W-:-:S04]  /*0270*/  CS2R R8, SRZ ;  /* 0x0000000000087805 */ /* 0x000fc8000001ff00 */
[----:B------:R-:W5:Y:S02]  /*0280*/  LDC.64 R10, c[0x0][0x230] ;  /* 0x00008c00ff0a7b82 */ /* 0x000f640000000a00 */
[----:B------:R1:W2:Y:S01]  /*0290*/  @P2 LDG.E.EL.64 R8, desc[UR4][R20.64+-0x300] ;  /* 0xfffd000414082981 */ /* 0x0002a2000c2e1b00 */
[----:B------:R-:W-:Y:S01]  /*02a0*/  CS2R R16, SRZ ;  /* 0x0000000000107805 */ /* 0x000fe2000001ff00 */
[----:B01----:R-:W-:Y:S01]  /*02b0*/  IMAD.WIDE R20, R23, 0x4, R18 ;  /* 0x0000000417147825 */ /* 0x003fe200078e0212 */
[----:B------:R-:W-:-:S04]  /*02c0*/  CS2R R18, SRZ ;  /* 0x0000000000127805 */ /* 0x000fc8000001ff00 */
[----:B------:R0:W2:Y:S04]  /*02d0*/  @P3 LDG.E.EL.64 R16, desc[UR4][R20.64] ;  /* 0x0000000414103981 */ /* 0x0000a8000c2e1b00 */
[----:B------:R1:W2:Y:S01]  /*02e0*/  @P3 LDG.E.EL.64 R18, desc[UR4][R28.64] ;  /* 0x000000041c123981 */ /* 0x0002a2000c2e1b00 */
[----:B0-----:R-:W-:Y:S01]  /*02f0*/  CS2R R20, SRZ ;  /* 0x0000000000147805 */ /* 0x001fe2000001ff00 */
[----:B-1----:R-:W-:-:S04]  /*0300*/  IMAD.WIDE R28, R23, 0x4, R26 ;  /* 0x00000004171c7825 */ /* 0x002fc800078e021a */
[C---:B---3--:R-:W-:Y:S01]  /*0310*/  IMAD.WIDE R26, R23.reuse, 0x4, R24 ;  /* 0x00000004171a7825 */ /* 0x048fe200078e0218 */
[----:B------:R-:W-:Y:S01]  /*0320*/  CS2R R24, SRZ ;  /* 0x0000000000187805 */ /* 0x000fe2000001ff00 */
[----:B------:R5:W3:Y:S02]  /*0330*/  @P3 LDG.E.EL.64 R20, desc[UR4][R28.64] ;  /* 0x000000041c143981 */ /* 0x000ae4000c2e1b00 */
[----:B----4-:R-:W-:-:S03]  /*0340*/  IMAD.WIDE R12, R23, 0x4, R12 ;  /* 0x00000004170c7825 */ /* 0x010fc600078e020c */
[----:B------:R0:W4:Y:S01]  /*0350*/  @P2 LDG.E.EL.64 R24, desc[UR4][R26.64+-0x300] ;  /* 0xfffd00041a182981 */ /* 0x000122000c2e1b00 */
[----:B-----5:R-:W-:Y:S01]  /*0360*/  IMAD.WIDE R28, R23, 0x4, R10 ;  /* 0x00000004171c7825 */ /* 0x020fe200078e020a */
[----:B------:R-:W-:-:S03]  /*0370*/  CS2R R10, SRZ ;  /* 0x00000000000a7805 */ /* 0x000fc6000001ff00 */
[----:B------:R-:W-:Y:S01]  /*0380*/  IMAD.WIDE R22, R23, 0x4, R14 ;  /* 0x0000000417167825 */ /* 0x000fe200078e020e */
[----:B0-----:R-:W-:Y:S02]  /*0390*/  CS2R R26, SRZ ;  /* 0x00000000001a7805 */ /* 0x001fe4000001ff00 */
[----:B------:R-:W-:Y:S02]  /*03a0*/  CS2R R14, SRZ ;  /* 0x00000000000e7805 */ /* 0x000fe4000001ff00 */
[----:B------:R0:W5:Y:S04]  /*03b0*/  @P2 LDG.E.EL.64 R10, desc[UR4][R22.64+-0x300] ;  /* 0xfffd0004160a2981 */ /* 0x000168000c2e1b00 */
[----:B------:R1:W3:Y:S04]  /*03c0*/  @P3 LDG.E.EL.64 R26, desc[UR4][R28.64] ;  /* 0x000000041c1a3981 */ /* 0x0002e8000c2e1b00 */
[----:B------:R0:W3:Y:S01]  /*03d0*/  @P2 LDG.E.EL.64 R14, desc[UR4][R12.64+-0x300] ;  /* 0xfffd00040c0e2981 */ /* 0x0000e2000c2e1b00 */
[----:B--2---:R-:W-:-:S05]  /*03e0*/  SEL R4, R4, RZ, P3 ;  /* 0x000000ff04047207 */ /* 0x004fca0001800000 */
[----:B------:R-:W-:-:S04]  /*03f0*/  FADD R4, R4, 0.0010000000474974513054 ;  /* 0x3a83126f04047421 */ /* 0x000fc80000000000 */
[----:B0-----:R-:W0:Y:S01]  /*0400*/  MUFU.SQRT R22, R4 ;  /* 0x0000000400167308 */ /* 0x001e220000002000 */
[----:B------:R-:W-:Y:S02]  /*0410*/  SEL R5, R5, RZ, P3 ;  /* 0x000000ff05057207 */ /* 0x000fe40001800000 */
[----:B------:R-:W-:-:S03]  /*0420*/  SEL R6, R6, RZ, P2 ;  /* 0x000000ff06067207 */ /* 0x000fc60001000000 */
[----:B------:R-:W-:-:S04]  /*0430*/  FADD R5, R5, 0.0010000000474974513054 ;  /* 0x3a83126f05057421 */ /* 0x000fc80000000000 */
[----:B------:R-:W2:Y:S01]  /*0440*/  MUFU.SQRT R2, R5 ;  /* 0x0000000500027308 */ /* 0x000ea20000002000 */
[----:B0-----:R-:W-:Y:S01]  /*0450*/  FSETP.GT.AND P5, PT, R22, 8.50705917302346158658e+37, PT ;  /* 0x7e8000001600780b */ /* 0x001fe20003fa4000 */
[----:B-1----:R-:W-:Y:S01]  /*0460*/  FADD R28, R6, 0.0010000000474974513054 ;  /* 0x3a83126f061c7421 */ /* 0x002fe20000000000 */
[----:B------:R-:W-:Y:S02]  /*0470*/  FSETP.GEU.AND P4, PT, R22, 1.175494350822287508e-38, PT ;  /* 0x008000001600780b */ /* 0x000fe40003f8e000 */
[----:B------:R-:W-:-:S03]  /*0480*/  SEL R7, R7, RZ, P2 ;  /* 0x000000ff07077207 */ /* 0x000fc60001000000 */
[----:B------:R-:W0:Y:S01]  /*0490*/  MUFU.SQRT R12, R28 ;  /* 0x0000001c000c7308 */ /* 0x000e220000002000 */
[----:B------:R-:W-:Y:S02]  /*04a0*/  IMAD.MOV.U32 R4, RZ, RZ, 0x3e800000 ;  /* 0x3e800000ff047424 */ /* 0x000fe400078e00ff */
[----:B------:R-:W-:Y:S01]  /*04b0*/  FADD R6, R7, 0.0010000000474974513054 ;  /* 0x3a83126f07067421 */ /* 0x000fe20000000000 */
[----:B--2---:R-:W-:Y:S02]  /*04c0*/  FSETP.GT.AND P6, PT, R2, 8.50705917302346158658e+37, PT ;  /* 0x7e8000000200780b */ /* 0x004fe40003fc4000 */
[----:B------:R-:W-:Y:S01]  /*04d0*/  @P5 FMUL R22, R22, 0.25 ;  /* 0x3e80000016165820 */ /* 0x000fe20000400000 */
[----:B------:R-:W-:Y:S02]  /*04e0*/  FSEL R7, R4, 1, P5 ;  /* 0x3f80000004077808 */ /* 0x000fe40002800000 */
[----:B------:R-:W1:Y:S01]  /*04f0*/  MUFU.SQRT R6, R6 ;  /* 0x0000000600067308 */ /* 0x000e620000002000 */
[----:B------:R-:W-:Y:S01]  /*0500*/  @!P4 FMUL R22, R22, 16777216 ;  /* 0x4b8000001616c820 */ /* 0x000fe20000400000 */
[----:B------:R-:W-:Y:S01]  /*0510*/  FSETP.GEU.AND P5, PT, R2, 1.175494350822287508e-38, PT ;  /* 0x008000000200780b */ /* 0x000fe20003fae000 */
[----:B------:R-:W-:Y:S01]  /*0520*/  @!P4 FMUL R7, R7, 16777216 ;  /* 0x4b8000000707c820 */ /* 0x000fe20000400000 */
[----:B0-----:R-:W-:-:S04]  /*0530*/  FSETP.GT.AND P4, PT, R12, 8.50705917302346158658e+37, PT ;  /* 0x7e8000000c00780b */ /* 0x001fc80003f84000 */
[----:B------:R-:W0:Y:S01]  /*0540*/  MUFU.RCP R0, R22 ;  /* 0x0000001600007308 */ /* 0x000e220000001000 */
[----:B------:R-:W-:Y:S01]  /*0550*/  FSEL R5, R4, 1, P6 ;  /* 0x3f80000004057808 */ /* 0x000fe20003000000 */
[----:B------:R-:W-:Y:S01]  /*0560*/  @P6 FMUL R2, R2, 0.25 ;  /* 0x3e80000002026820 */ /* 0x000fe20000400000 */
[----:B------:R-:W-:-:S04]  /*0570*/  FSETP.GEU.AND P6, PT, R12, 1.175494350822287508e-38, PT ;  /* 0x008000000c00780b */ /* 0x000fc80003fce000 */
[----:B------:R-:W-:Y:S01]  /*0580*/  @!P5 FMUL R2, R2, 16777216 ;  /* 0x4b8000000202d820 */ /* 0x000fe20000400000 */
[----:B------:R-:W-:Y:S01]  /*0590*/  @!P5 FMUL R5, R5, 16777216 ;  /* 0x4b8000000505d820 */ /* 0x000fe20000400000 */
[----:B-1----:R-:W-:Y:S01]  /*05a0*/  FSETP.GT.AND P5, PT, R6, 8.50705917302346158658e+37, PT ;  /* 0x7e8000000600780b */ /* 0x002fe20003fa4000 */
[----:B------:R-:W-:Y:S01]  /*05b0*/  @P4 FMUL R12, R12, 0.25 ;  /* 0x3e8000000c0c4820 */ /* 0x000fe20000400000 */
[----:B0-----:R-:W-:Y:S01]  /*05c0*/  FMUL R0, R0, R7 ;  /* 0x0000000700007220 */ /* 0x001fe20000400000 */
[----:B------:R-:W-:Y:S02]  /*05d0*/  FSEL R7, R4, 1, P4 ;  /* 0x3f80000004077808 */ /* 0x000fe40002000000 */
[----:B------:R-:W-:-:S08]  /*05e0*/  FSETP.GEU.AND P4, PT, R6, 1.175494350822287508e-38, PT ;  /* 0x008000000600780b */ /* 0x000fd00003f8e000 */
[----:B------:R-:W-:Y:S01]  /*05f0*/  @P5 FMUL R6, R6, 0.25 ;  /* 0x3e80000006065820 */ /* 0x000fe20000400000 */
[----:B------:R-:W0:Y:S04]  /*0600*/  MUFU.RCP R2, R2 ;  /* 0x0000000200027308 */ /* 0x000e280000001000 */
[----:B------:R-:W-:Y:S01]  /*0610*/  @!P4 FMUL R6, R6, 16777216 ;  /* 0x4b8000000606c820 */ /* 0x000fe20000400000 */
[----:B------:R-:W-:-:S05]  /*0620*/  @!P6 FMUL R12, R12, 16777216 ;  /* 0x4b8000000c0ce820 */ /* 0x000fca0000400000 */
[----:B------:R-:W1:Y:S01]  /*0630*/  MUFU.RCP R6, R6 ;  /* 0x0000000600067308 */ /* 0x000e620000001000 */
[----:B------:R-:W-:Y:S02]  /*0640*/  FSEL R13, R4, 1, P5 ;  /* 0x3f800000040d7808 */ /* 0x000fe40002800000 */
[----:B------:R-:W-:-:S05]  /*0650*/  SEL R4, R17, RZ, P3 ;  /* 0x000000ff11047207 */ /* 0x000fca0001800000 */
[----:B------:R-:W2:Y:S01]  /*0660*/  MUFU.RCP R12, R12 ;  /* 0x0000000c000c7308 */ /* 0x000ea20000001000 */
[----:B------:R-:W-:Y:S01]  /*0670*/  @!P4 FMUL R13, R13, 16777216 ;  /* 0x4b8000000d0dc820 */ /* 0x000fe20000400000 */
[----:B------:R-:W-:Y:S01]  /*0680*/  SEL R19, R19, RZ, P3 ;  /* 0x000000ff13137207 */ /* 0x000fe20001800000 */
[----:B0-----:R-:W-:Y:S01]  /*0690*/  FMUL R5, R2, R5 ;  /* 0x0000000502057220 */ /* 0x001fe20000400000 */
[----:B------:R-:W-:Y:S01]  /*06a0*/  @!P6 FMUL R7, R7, 16777216 ;  /* 0x4b8000000707e820 */ /* 0x000fe20000400000 */
[----:B-1----:R-:W-:Y:S02]  /*06b0*/  FMUL R2, R6, R13 ;  /* 0x0000000d06027220 */ /* 0x002fe40000400000 */
[----:B------:R-:W-:Y:S01]  /*06c0*/  FADD R6, R19, -R4 ;  /* 0x8000000413067221 */ /* 0x000fe20000000000 */
[----:B------:R-:W-:Y:S02]  /*06d0*/  SEL R23, R16, RZ, P3 ;  /* 0x000000ff10177207 */ /* 0x000fe40001800000 */
[----:B------:R-:W-:Y:S01]  /*06e0*/  SEL R18, R18, RZ, P3 ;  /* 0x000000ff12127207 */ /* 0x000fe20001800000 */
[----:B------:R-:W-:Y:S01]  /*06f0*/  FMUL R6, R5, R6 ;  /* 0x0000000605067220 */ /* 0x000fe20000400000 */
[----:B----4-:R-:W-:Y:S01]  /*0700*/  SEL R17, R24, RZ, P2 ;  /* 0x000000ff18117207 */ /* 0x010fe20001000000 */
[----:B------:R-:W0:Y:S01]  /*0710*/  LDC.64 R4, c[0x0][0x260] ;  /* 0x00009800ff047b82 */ /* 0x000e220000000a00 */
[----:B------:R-:W-:Y:S01]  /*0720*/  SEL R8, R8, RZ, P2 ;  /* 0x000000ff08087207 */ /* 0x000fe20001000000 */
[----:B--2---:R-:W-:Y:S01]  /*0730*/  FMUL R7, R12, R7 ;  /* 0x000000070c077220 */ /* 0x004fe20000400000 */
[----:B------:R-:W-:-:S02]  /*0740*/  SEL R9, R9, RZ, P2 ;  /* 0x000000ff09097207 */ /* 0x000fc40001000000 */
[----:B------:R-:W-:Y:S01]  /*0750*/  SEL R12, R25, RZ, P2 ;  /* 0x000000ff190c7207 */ /* 0x000fe20001000000 */
[----:B------:R-:W-:Y:S01]  /*0760*/  FADD R13, R18, -R23 ;  /* 0x80000017120d7221 */ /* 0x000fe20000000000 */
[----:B------:R-:W-:Y:S01]  /*0770*/  FADD R8, R8, -R17 ;  /* 0x8000001108087221 */ /* 0x000fe20000000000 */
[----:B---3--:R-:W-:Y:S02]  /*0780*/  SEL R21, R21, RZ, P3 ;  /* 0x000000ff15157207 */ /* 0x008fe40001800000 */
[----:B------:R-:W-:Y:S01]  /*0790*/  FADD R9, R9, -R12 ;  /* 0x8000000c09097221 */ /* 0x000fe20000000000 */
[----:B------:R-:W-:Y:S01]  /*07a0*/  FMUL R0, R0, R13 ;  /* 0x0000000d00007220 */ /* 0x000fe20000400000 */
[----:B------:R-:W-:Y:S01]  /*07b0*/  FMUL R7, R7, R8 ;  /* 0x0000000807077220 */ /* 0x000fe20000400000 */
[----:B------:R-:W-:Y:S02]  /*07c0*/  SEL R13, R20, RZ, P3 ;  /* 0x000000ff140d7207 */ /* 0x000fe40001800000 */
[----:B------:R-:W-:-:S02]  /*07d0*/  SEL R26, R26, RZ, P3 ;  /* 0x000000ff1a1a7207 */ /* 0x000fc40001800000 */
[----:B------:R-:W-:Y:S01]  /*07e0*/  SEL R8, R27, RZ, P3 ;  /* 0x000000ff1b087207 */ /* 0x000fe20001800000 */
[----:B------:R-:W-:Y:S01]  /*07f0*/  FMUL R2, R2, R9 ;  /* 0x0000000902027220 */ /* 0x000fe20000400000 */
[----:B------:R-:W-:Y:S02]  /*0800*/  SEL R17, R14, RZ, P2 ;  /* 0x000000ff0e117207 */ /* 0x000fe40001000000 */
[----:B------:R-:W-:Y:S02]  /*0810*/  SEL R12, R15, RZ, P2 ;  /* 0x000000ff0f0c7207 */ /* 0x000fe40001000000 */
[----:B-----5:R-:W-:Y:S02]  /*0820*/  SEL R10, R10, RZ, P2 ;  /* 0x000000ff0a0a7207 */ /* 0x020fe40001000000 */
[----:B------:R-:W-:Y:S01]  /*0830*/  SEL R11, R11, RZ, P2 ;  /* 0x000000ff0b0b7207 */ /* 0x000fe20001000000 */
[----:B------:R-:W-:Y:S01]  /*0840*/  FFMA R0, R13, R0, R26 ;  /* 0x000000000d007223 */ /* 0x000fe2000000001a */
[----:B------:R-:W-:Y:S01]  /*0850*/  FFMA R6, R21, R6, R8 ;  /* 0x0000000615067223 */ /* 0x000fe20000000008 */
[----:B------:R-:W-:-:S02]  /*0860*/  FFMA R7, R17, R7, R10 ;  /* 0x0000000711077223 */ /* 0x000fc4000000000a */
[----:B------:R-:W-:Y:S01]  /*0870*/  FFMA R2, R12, R2, R11 ;  /* 0x000000020c027223 */ /* 0x000fe2000000000b */
[----:B------:R-:W-:Y:S02]  /*0880*/  FSETP.GEU.AND P4, PT, R0, RZ, PT ;  /* 0x000000ff0000720b */ /* 0x000fe40003f8e000 */
[----:B------:R-:W-:Y:S02]  /*0890*/  FSETP.GEU.AND P5, PT, R6, RZ, PT ;  /* 0x000000ff0600720b */ /* 0x000fe40003fae000 */
[----:B------:R-:W-:Y:S02]  /*08a0*/  FSETP.GEU.AND P3, PT, R7, RZ, PT ;  /* 0x000000ff0700720b */ /* 0x000fe40003f6e000 */
[----:B------:R-:W-:Y:S01]  /*08b0*/  FSETP.GEU.AND P2, PT, R2, RZ, PT ;  /* 0x000000ff0200720b */ /* 0x000fe20003f4e000 */
[----:B0-----:R-:W-:Y:S01]  /*08c0*/  IMAD.WIDE R4, R3, 0x4, R4 ;  /* 0x0000000403047825 */ /* 0x001fe200078e0204 */
[----:B------:R-:W-:Y:S02]  /*08d0*/  FSEL R8, R0, RZ, P4 ;  /* 0x000000ff00087208 */ /* 0x000fe40002000000 */
[----:B------:R-:W-:-:S02]  /*08e0*/  FSEL R9, R6, RZ, P5 ;  /* 0x000000ff06097208 */ /* 0x000fc40002800000 */
[----:B------:R-:W-:Y:S02]  /*08f0*/  @P1 FSEL R8, R7, RZ, P3 ;  /* 0x000000ff07081208 */ /* 0x000fe40001800000 */
[----:B------:R-:W-:Y:S01]  /*0900*/  @P1 FSEL R9, R2, RZ, P2 ;  /* 0x000000ff02091208 */ /* 0x000fe20001000000 */
[----:B------:R-:W-:Y:S06]  /*0910*/  @P0 EXIT ;  /* 0x000000000000094d */ /* 0x000fec0003800000 */
[----:B------:R-:W-:Y:S01]  /*0920*/  STG.E.64 desc[UR4][R4.64], R8 ;  /* 0x0000000804007986 */ /* 0x000fe2000c101b04 */
[----:B------:R-:W-:Y:S05]  /*0930*/  EXIT ;  /* 0x000000000000794d */ /* 0x000fea0003800000 */
.L_x_0:
[----:B------:R-:W-:-:S00]  /*0940*/  BRA `(.L_x_0) ;  /* 0xfffffffc00fc7947 */ /* 0x000fc0000383ffff */
[----:B------:R-:W-:-:S00]  /*0950*/  NOP ;  /* 0x0000000000007918 */ /* 0x000fc00000000000 */
        /* <DEDUP_REMOVED lines=10> */
.L_x_1:


//--------------------- .nv.global.init           --------------------------
	.section	.nv.global.init,"aw",@progbits
.nv.global.init:
	.type		_$_str,@object
	.size		_$_str,(_$_str_$_2 - _$_str)
_$_str:
        /*0000*/ 	.byte	0x5f, 0x5f, 0x43, 0x55, 0x44, 0x41, 0x5f, 0x46, 0x54, 0x5a, 0x00
	.type		_$_str_$_2,@object
	.size		_$_str_$_2,(.L_1 - _$_str_$_2)
_$_str_$_2:
        /*000b*/ 	.byte	0x5f, 0x5f, 0x43, 0x55, 0x44, 0x41, 0x5f, 0x50, 0x52, 0x45, 0x43, 0x5f, 0x53, 0x51, 0x52, 0x54
        /*001b*/ 	.byte	0x00
.L_1:


//--------------------- .nv.constant0.triton_poi_fused_cat_51 --------------------------
	.section	.nv.constant0.triton_poi_fused_cat_51,"a",@progbits
	.sectionflags	@""
	.align	4
.nv.constant0.triton_poi_fused_cat_51:
	.zero		620
